	.headerflags	@"EF_CUDA_TEXMODE_UNIFIED EF_CUDA_64BIT_ADDRESS EF_CUDA_ACCELERATORS EF_CUDA_SM90 EF_CUDA_VIRTUAL_SM(EF_CUDA_SM90)"
	.elftype	@"ET_EXEC"


//--------------------- .nv.info                  --------------------------
	.section	.nv.info,"",@"SHT_CUDA_INFO"
	.align	4


	//----- nvinfo : EIATTR_REGCOUNT
	.align		4
        /*0000*/ 	.byte	0x04, 0x2f
        /*0002*/ 	.short	(.L_3 - .L_2)
	.align		4
.L_2:
        /*0004*/ 	.word	index@(triton_poi_fused_add_div_sqrt_14)
        /*0008*/ 	.word	0x00000020


	//----- nvinfo : EIATTR_MIN_STACK_SIZE
	.align		4
.L_3:
        /*000c*/ 	.byte	0x04, 0x12
        /*000e*/ 	.short	(.L_5 - .L_4)
	.align		4
.L_4:
        /*0010*/ 	.word	index@(triton_poi_fused_add_div_sqrt_14)
        /*0014*/ 	.word	0x00000000


	//----- nvinfo : EIATTR_FRAME_SIZE
	.align		4
.L_5:
        /*0018*/ 	.byte	0x04, 0x11
        /*001a*/ 	.short	(.L_7 - .L_6)
	.align		4
.L_6:
        /*001c*/ 	.word	index@(triton_poi_fused_add_div_sqrt_14)
        /*0020*/ 	.word	0x00000000


	//----- nvinfo : EIATTR_MIN_STACK_SIZE
	.align		4
.L_7:
        /*0024*/ 	.byte	0x04, 0x12
        /*0026*/ 	.short	(.L_9 - .L_8)
	.align		4
.L_8:
        /*0028*/ 	.word	index@(triton_poi_fused_add_div_sqrt_14)
        /*002c*/ 	.word	0x00000000
.L_9:


//--------------------- .nv.info.triton_poi_fused_add_div_sqrt_14 --------------------------
	.section	.nv.info.triton_poi_fused_add_div_sqrt_14,"",@"SHT_CUDA_INFO"
	.sectionflags	@""
	.align	4


	//----- nvinfo : EIATTR_CUDA_API_VERSION
	.align		4
        /*0000*/ 	.byte	0x04, 0x37
        /*0002*/ 	.short	(.L_11 - .L_10)
.L_10:
        /*0004*/ 	.word	0x0000007c


	//----- nvinfo : EIATTR_KPARAM_INFO
	.align		4
.L_11:
        /*0008*/ 	.byte	0x04, 0x17
        /*000a*/ 	.short	(.L_13 - .L_12)
.L_12:
        /*000c*/ 	.word	0x00000000
        /*0010*/ 	.short	0x0004
        /*0012*/ 	.short	0x001c
        /*0014*/ 	.byte	0x00, 0xf0, 0x11, 0x00


	//----- nvinfo : EIATTR_KPARAM_INFO
	.align		4
.L_13:
        /*0018*/ 	.byte	0x04, 0x17
        /*001a*/ 	.short	(.L_15 - .L_14)
.L_14:
        /*001c*/ 	.word	0x00000000
        /*0020*/ 	.short	0x0003
        /*0022*/ 	.short	0x0018
        /*0024*/ 	.byte	0x00, 0xf0, 0x11, 0x00


	//----- nvinfo : EIATTR_KPARAM_INFO
	.align		4
.L_15:
        /*0028*/ 	.byte	0x04, 0x17
        /*002a*/ 	.short	(.L_17 - .L_16)
.L_16:
        /*002c*/ 	.word	0x00000000
        /*0030*/ 	.short	0x0002
        /*0032*/ 	.short	0x0010
        /*0034*/ 	.byte	0x00, 0xf4, 0x21, 0x00


	//----- nvinfo : EIATTR_KPARAM_INFO
	.align		4
.L_17:
        /*0038*/ 	.byte	0x04, 0x17
        /*003a*/ 	.short	(.L_19 - .L_18)
.L_18:
        /*003c*/ 	.word	0x00000000
        /*0040*/ 	.short	0x0001
        /*0042*/ 	.short	0x0008
        /*0044*/ 	.byte	0x00, 0xf4, 0x21, 0x00


	//----- nvinfo : EIATTR_KPARAM_INFO
	.align		4
.L_19:
        /*0048*/ 	.byte	0x04, 0x17
        /*004a*/ 	.short	(.L_21 - .L_20)
.L_20:
        /*004c*/ 	.word	0x00000000
        /*0050*/ 	.short	0x0000
        /*0052*/ 	.short	0x0000
        /*0054*/ 	.byte	0x00, 0xf4, 0x21, 0x00


	//----- nvinfo : EIATTR_SPARSE_MMA_MASK
	.align		4
.L_21:
        /*0058*/ 	.byte	0x03, 0x50
        /*005a*/ 	.short	0x0000


	//----- nvinfo : EIATTR_MAXREG_COUNT
	.align		4
        /*005c*/ 	.byte	0x03, 0x1b
        /*005e*/ 	.short	0x00ff


	//----- nvinfo : EIATTR_EXIT_INSTR_OFFSETS
	.align		4
        /*0060*/ 	.byte	0x04, 0x1c
        /*0062*/ 	.short	(.L_23 - .L_22)


	//   ....[0]....
.L_22:
        /*0064*/ 	.word	0x00000ad0


	//   ....[1]....
        /*0068*/ 	.word	0x00000af0


	//----- nvinfo : EIATTR_REQNTID
	.align		4
.L_23:
        /*006c*/ 	.byte	0x04, 0x10
        /*006e*/ 	.short	(.L_25 - .L_24)
.L_24:
        /*0070*/ 	.word	0x00000080
        /*0074*/ 	.word	0x00000001
        /*0078*/ 	.word	0x00000001


	//----- nvinfo : EIATTR_CBANK_PARAM_SIZE
	.align		4
.L_25:
        /*007c*/ 	.byte	0x03, 0x19
        /*007e*/ 	.short	0x0020


	//----- nvinfo : EIATTR_PARAM_CBANK
	.align		4
        /*0080*/ 	.byte	0x04, 0x0a
        /*0082*/ 	.short	(.L_27 - .L_26)
	.align		4
.L_26:
        /*0084*/ 	.word	index@(.nv.constant0.triton_poi_fused_add_div_sqrt_14)
        /*0088*/ 	.short	0x0210
        /*008a*/ 	.short	0x0020


	//----- nvinfo : EIATTR_SW_WAR
	.align		4
.L_27:
        /*008c*/ 	.byte	0x04, 0x36
        /*008e*/ 	.short	(.L_29 - .L_28)
.L_28:
        /*0090*/ 	.word	0x00000008
.L_29:


//--------------------- .nv.callgraph             --------------------------
	.section	.nv.callgraph,"",@"SHT_CUDA_CALLGRAPH"
	.align	4
	.sectionentsize	8
	.align		4
        /*0000*/ 	.word	0x00000000
	.align		4
        /*0004*/ 	.word	0xffffffff
	.align		4
        /*0008*/ 	.word	0x00000000
	.align		4
        /*000c*/ 	.word	0xfffffffe
	.align		4
        /*0010*/ 	.word	0x00000000
	.align		4
        /*0014*/ 	.word	0xfffffffd
	.align		4
        /*0018*/ 	.word	0x00000000
	.align		4
        /*001c*/ 	.word	0xfffffffc


//--------------------- .nv.constant4             --------------------------
	.section	.nv.constant4,"a",@progbits
	.align	8
	.align		8
.nv.constant4:
        /*0000*/ 	.dword	_$_str
	.align		8
        /*0008*/ 	.dword	_$_str_$_2


//--------------------- .text.triton_poi_fused_add_div_sqrt_14 --------------------------
	.section	.text.triton_poi_fused_add_div_sqrt_14,"ax",@progbits
	.align	128
        .global         triton_poi_fused_add_div_sqrt_14
        .type           triton_poi_fused_add_div_sqrt_14,@function
        .size           triton_poi_fused_add_div_sqrt_14,(.L_x_1 - triton_poi_fused_add_div_sqrt_14)
        .other          triton_poi_fused_add_div_sqrt_14,@"STO_CUDA_ENTRY STV_DEFAULT"
triton_poi_fused_add_div_sqrt_14:
.text.triton_poi_fused_add_div_sqrt_14:
[----:B------:R-:W0:Y:S01]  /*0000*/  LDC R1, c[0x0][0x28] ;  /* 0x00000a00ff017b82 */ /* 0x000e220000000800 */
[----:B------:R-:W1:Y:S07]  /*0010*/  S2R R3, SR_CTAID.Y ;  /* 0x0000000000037919 */ /* 0x000e6e0000002600 */
[----:B------:R-:W2:Y:S01]  /*0020*/  LDC.64 R12, c[0x0][0x218] ;  /* 0x00008600ff0c7b82 */ /* 0x000ea20000000a00 */
[----:B------:R-:W-:Y:S01]  /*0030*/  ULDC.64 UR4, c[0x0][0x208] ;  /* 0x0000820000047ab9 */ /* 0x000fe20000000a00 */
[----:B------:R-:W3:Y:S01]  /*0040*/  S2R R26, SR_TID.X ;  /* 0x00000000001a7919 */ /* 0x000ee20000002100 */
[----:B------:R-:W4:Y:S05]  /*0050*/  S2R R5, SR_CTAID.X ;  /* 0x0000000000057919 */ /* 0x000f2a0000002500 */
[----:B------:R-:W5:Y:S01]  /*0060*/  LDC.64 R14, c[0x0][0x210] ;  /* 0x00008400ff0e7b82 */ /* 0x000f620000000a00 */
[----:B-1----:R-:W-:-:S02]  /*0070*/  SHF.R.S32.HI R0, RZ, 0x1f, R3 ;  /* 0x0000001fff007819 */ /* 0x002fc40000011403 */
[----:B------:R-:W-:Y:S02]  /*0080*/  ISETP.GE.AND P0, PT, R3, 0x100, PT ;  /* 0x000001000300780c */ /* 0x000fe40003f06270 */
[----:B---3--:R-:W-:Y:S02]  /*0090*/  LOP3.LUT R26, R26, 0x7f, RZ, 0xc0, !PT ;  /* 0x0000007f1a1a7812 */ /* 0x008fe400078ec0ff */
[----:B------:R-:W-:Y:S01]  /*00a0*/  LEA.HI R2, R0, R3, RZ, 0x6 ;  /* 0x0000000300027211 */ /* 0x000fe200078f30ff */
[----:B------:R-:W-:Y:S01]  /*00b0*/  HFMA2.MMA R0, -RZ, RZ, 0, 0 ;  /* 0x00000000ff007435 */ /* 0x000fe200000001ff */
[----:B----4-:R-:W-:Y:S02]  /*00c0*/  LEA R26, R5, R26, 0xa ;  /* 0x0000001a051a7211 */ /* 0x010fe400078e50ff */
[----:B------:R-:W-:Y:S02]  /*00d0*/  SHF.R.S32.HI R5, RZ, 0x6, R2 ;  /* 0x00000006ff057819 */ /* 0x000fe40000011402 */
[----:B------:R-:W-:-:S02]  /*00e0*/  ISETP.LT.AND P6, PT, R26, 0x3c1, !P0 ;  /* 0x000003c11a00780c */ /* 0x000fc400047c1270 */
[----:B------:R-:W-:Y:S01]  /*00f0*/  IADD3 R4, R26, 0x80, RZ ;  /* 0x000000801a047810 */ /* 0x000fe20007ffe0ff */
[----:B------:R-:W-:-:S03]  /*0100*/  IMAD R27, R5, 0x3c1, R26 ;  /* 0x000003c1051b7824 */ /* 0x000fc600078e021a */
[----:B------:R-:W-:Y:S01]  /*0110*/  ISETP.LT.AND P1, PT, R4, 0x3c1, !P0 ;  /* 0x000003c10400780c */ /* 0x000fe20004721270 */
[----:B--2---:R-:W-:Y:S01]  /*0120*/  IMAD.WIDE R6, R27, 0x4, R12 ;  /* 0x000000041b067825 */ /* 0x004fe200078e020c */
[----:B------:R-:W-:-:S05]  /*0130*/  IADD3 R19, R27, 0x80, RZ ;  /* 0x000000801b137810 */ /* 0x000fca0007ffe0ff */
[----:B------:R1:W2:Y:S01]  /*0140*/  @P6 LDG.E.EL R0, desc[UR4][R6.64] ;  /* 0x0000000406006981 */ /* 0x0002a2000c2e1900 */
[----:B------:R-:W-:Y:S01]  /*0150*/  MOV R20, RZ ;  /* 0x000000ff00147202 */ /* 0x000fe20000000f00 */
[----:B------:R-:W-:Y:S01]  /*0160*/  IMAD.WIDE R18, R19, 0x4, R12 ;  /* 0x0000000413127825 */ /* 0x000fe200078e020c */
[----:B------:R-:W-:Y:S02]  /*0170*/  LOP3.LUT R2, R2, 0xffffffc0, RZ, 0xc0, !PT ;  /* 0xffffffc002027812 */ /* 0x000fe400078ec0ff */
[----:B------:R-:W-:Y:S02]  /*0180*/  CS2R R24, SRZ ;  /* 0x0000000000187805 */ /* 0x000fe4000001ff00 */
[----:B------:R-:W-:Y:S02]  /*0190*/  IADD3 R21, R27, 0x180, RZ ;  /* 0x000001801b157810 */ /* 0x000fe40007ffe0ff */
[----:B------:R-:W-:Y:S01]  /*01a0*/  IADD3 R2, -R2, R3, RZ ;  /* 0x0000000302027210 */ /* 0x000fe20007ffe1ff */
[----:B------:R3:W4:Y:S01]  /*01b0*/  @P1 LDG.E.EL R20, desc[UR4][R18.64] ;  /* 0x0000000412141981 */ /* 0x000722000c2e1900 */
[----:B------:R-:W-:-:S02]  /*01c0*/  MOV R22, RZ ;  /* 0x000000ff00167202 */ /* 0x000fc40000000f00 */
[----:B------:R-:W-:Y:S01]  /*01d0*/  P2R R8, PR, RZ, 0x2 ;  /* 0x00000002ff087803 */ /* 0x000fe20000000000 */
[----:B------:R-:W-:Y:S01]  /*01e0*/  IMAD R9, R5, 0xf040, R2 ;  /* 0x0000f04005097824 */ /* 0x000fe200078e0202 */
[----:B------:R-:W-:-:S04]  /*01f0*/  HFMA2.MMA R5, -RZ, RZ, 0, 0 ;  /* 0x00000000ff057435 */ /* 0x000fc800000001ff */
[----:B------:R-:W-:-:S05]  /*0200*/  LEA R9, R26, R9, 0x6 ;  /* 0x000000091a097211 */ /* 0x000fca00078e30ff */
[----:B-----5:R-:W-:-:S05]  /*0210*/  IMAD.WIDE R10, R9, 0x4, R14 ;  /* 0x00000004090a7825 */ /* 0x020fca00078e020e */
[----:B------:R-:W5:Y:S01]  /*0220*/  @P6 LDG.E.EL R5, desc[UR4][R10.64] ;  /* 0x000000040a056981 */ /* 0x000f62000c2e1900 */
[----:B------:R-:W-:Y:S01]  /*0230*/  VIADD R17, R9, 0x2000 ;  /* 0x0000200009117836 */ /* 0x000fe20000000000 */
[----:B-1----:R-:W-:-:S03]  /*0240*/  CS2R R6, SRZ ;  /* 0x0000000000067805 */ /* 0x002fc6000001ff00 */
[----:B------:R-:W-:-:S05]  /*0250*/  IMAD.WIDE R16, R17, 0x4, R14 ;  /* 0x0000000411107825 */ /* 0x000fca00078e020e */
[----:B------:R1:W5:Y:S01]  /*0260*/  @P1 LDG.E.EL R7, desc[UR4][R16.64] ;  /* 0x0000000410071981 */ /* 0x000362000c2e1900 */
[----:B------:R-:W-:-:S04]  /*0270*/  IADD3 R2, R26, 0x100, RZ ;  /* 0x000001001a027810 */ /* 0x000fc80007ffe0ff */
[----:B------:R-:W-:Y:S02]  /*0280*/  ISETP.LT.AND P5, PT, R2, 0x3c1, !P0 ;  /* 0x000003c10200780c */ /* 0x000fe400047a1270 */
[----:B---3--:R-:W-:Y:S02]  /*0290*/  IADD3 R19, R27, 0x100, RZ ;  /* 0x000001001b137810 */ /* 0x008fe40007ffe0ff */
[----:B------:R-:W-:-:S03]  /*02a0*/  IADD3 R2, R26, 0x180, RZ ;  /* 0x000001801a027810 */ /* 0x000fc60007ffe0ff */
[----:B------:R-:W-:Y:S01]  /*02b0*/  IMAD.WIDE R18, R19, 0x4, R12 ;  /* 0x0000000413127825 */ /* 0x000fe200078e020c */
[----:B------:R-:W-:-:S05]  /*02c0*/  ISETP.LT.AND P4, PT, R2, 0x3c1, !P0 ;  /* 0x000003c10200780c */ /* 0x000fca0004781270 */
[----:B------:R3:W5:Y:S01]  /*02d0*/  @P5 LDG.E.EL R24, desc[UR4][R18.64] ;  /* 0x0000000412185981 */ /* 0x000762000c2e1900 */
[----:B-1----:R-:W-:Y:S01]  /*02e0*/  IMAD.WIDE R16, R21, 0x4, R12 ;  /* 0x0000000415107825 */ /* 0x002fe200078e020c */
[----:B------:R-:W-:-:S03]  /*02f0*/  IADD3 R11, R9, 0x4000, RZ ;  /* 0x00004000090b7810 */ /* 0x000fc60007ffe0ff */
[----:B------:R-:W-:-:S03]  /*0300*/  VIADD R2, R26, 0x200 ;  /* 0x000002001a027836 */ /* 0x000fc60000000000 */
[----:B------:R1:W5:Y:S01]  /*0310*/  @P4 LDG.E.EL R22, desc[UR4][R16.64] ;  /* 0x0000000410164981 */ /* 0x000362000c2e1900 */
[----:B------:R-:W-:Y:S01]  /*0320*/  IMAD.WIDE R10, R11, 0x4, R14 ;  /* 0x000000040b0a7825 */ /* 0x000fe200078e020e */
[----:B------:R-:W-:Y:S02]  /*0330*/  ISETP.LT.AND P3, PT, R2, 0x3c1, !P0 ;  /* 0x000003c10200780c */ /* 0x000fe40004761270 */
[----:B------:R-:W-:Y:S01]  /*0340*/  IADD3 R21, R27, 0x200, RZ ;  /* 0x000002001b157810 */ /* 0x000fe20007ffe0ff */
[----:B------:R-:W-:Y:S01]  /*0350*/  HFMA2.MMA R2, -RZ, RZ, 0, 0 ;  /* 0x00000000ff027435 */ /* 0x000fe200000001ff */
[----:B------:R1:W5:Y:S01]  /*0360*/  @P5 LDG.E.EL R6, desc[UR4][R10.64] ;  /* 0x000000040a065981 */ /* 0x000362000c2e1900 */
[----:B---3--:R-:W-:Y:S02]  /*0370*/  IADD3 R19, R9, 0x6000, RZ ;  /* 0x0000600009137810 */ /* 0x008fe40007ffe0ff */
[----:B-1----:R-:W-:Y:S01]  /*0380*/  IMAD.WIDE R16, R21, 0x4, R12 ;  /* 0x0000000415107825 */ /* 0x002fe200078e020c */
[----:B0-----:R-:W-:-:S03]  /*0390*/  CS2R R10, SRZ ;  /* 0x00000000000a7805 */ /* 0x001fc6000001ff00 */
[--C-:B------:R-:W-:Y:S01]  /*03a0*/  IMAD.WIDE R18, R19, 0x4, R14.reuse ;  /* 0x0000000413127825 */ /* 0x100fe200078e020e */
[----:B------:R-:W-:Y:S02]  /*03b0*/  IADD3 R21, R9, 0x8000, RZ ;  /* 0x0000800009157810 */ /* 0x000fe40007ffe0ff */
[----:B------:R0:W3:Y:S04]  /*03c0*/  @P3 LDG.E.EL R11, desc[UR4][R16.64] ;  /* 0x00000004100b3981 */ /* 0x0000e8000c2e1900 */
[----:B------:R1:W3:Y:S01]  /*03d0*/  @P4 LDG.E.EL R2, desc[UR4][R18.64] ;  /* 0x0000000412024981 */ /* 0x0002e2000c2e1900 */
[----:B0-----:R-:W-:Y:S01]  /*03e0*/  IMAD.WIDE R16, R21, 0x4, R14 ;  /* 0x0000000415107825 */ /* 0x001fe200078e020e */
[----:B-1----:R-:W-:-:S05]  /*03f0*/  IADD3 R19, R27, 0x280, RZ ;  /* 0x000002801b137810 */ /* 0x002fca0007ffe0ff */
[----:B------:R-:W-:Y:S01]  /*0400*/  IMAD.WIDE R18, R19, 0x4, R12 ;  /* 0x0000000413127825 */ /* 0x000fe200078e020c */
[----:B------:R-:W-:Y:S02]  /*0410*/  IADD3 R21, R27, 0x300, RZ ;  /* 0x000003001b157810 */ /* 0x000fe40007ffe0ff */
[----:B------:R-:W-:Y:S01]  /*0420*/  IADD3 R27, R27, 0x380, RZ ;  /* 0x000003801b1b7810 */ /* 0x000fe20007ffe0ff */
[----:B------:R-:W-:-:S04]  /*0430*/  VIADD R29, R9, 0xa000 ;  /* 0x0000a000091d7836 */ /* 0x000fc80000000000 */
[----:B------:R-:W-:Y:S01]  /*0440*/  IMAD.WIDE R28, R29, 0x4, R14 ;  /* 0x000000041d1c7825 */ /* 0x000fe200078e020e */
[----:B--2---:R-:W0:Y:S08]  /*0450*/  MUFU.SQRT R0, R0 ;  /* 0x0000000000007308 */ /* 0x004e300000002000 */
[----:B----4-:R-:W1:Y:S01]  /*0460*/  MUFU.SQRT R20, R20 ;  /* 0x0000001400147308 */ /* 0x010e620000002000 */
[----:B0-----:R-:W-:-:S05]  /*0470*/  FADD R4, R0, 1.00000001335143196e-10 ;  /* 0x2edbe6ff00047421 */ /* 0x001fca0000000000 */
[----:B------:R-:W-:Y:S02]  /*0480*/  FSETP.GT.AND P1, PT, R4, 8.50705917302346158658e+37, PT ;  /* 0x7e8000000400780b */ /* 0x000fe40003f24000 */
[----:B------:R-:W-:Y:S01]  /*0490*/  IADD3 R0, R26, 0x280, RZ ;  /* 0x000002801a007810 */ /* 0x000fe20007ffe0ff */
[----:B-1----:R-:W-:-:S03]  /*04a0*/  FADD R23, R20, 1.00000001335143196e-10 ;  /* 0x2edbe6ff14177421 */ /* 0x002fc60000000000 */
[----:B------:R-:W-:Y:S02]  /*04b0*/  ISETP.LT.AND P2, PT, R0, 0x3c1, !P0 ;  /* 0x000003c10000780c */ /* 0x000fe40004741270 */
[----:B------:R-:W-:-:S05]  /*04c0*/  MOV R0, RZ ;  /* 0x000000ff00007202 */ /* 0x000fca0000000f00 */
[----:B------:R-:W-:Y:S01]  /*04d0*/  @P1 FMUL R4, R4, 0.25 ;  /* 0x3e80000004041820 */ /* 0x000fe20000400000 */
[----:B-----5:R-:W-:Y:S01]  /*04e0*/  @P1 FMUL R5, R5, 0.25 ;  /* 0x3e80000005051820 */ /* 0x020fe20000400000 */
[----:B------:R-:W-:Y:S01]  /*04f0*/  FSETP.GT.AND P1, PT, R23, 8.50705917302346158658e+37, PT ;  /* 0x7e8000001700780b */ /* 0x000fe20003f24000 */
[----:B------:R0:W2:Y:S04]  /*0500*/  @P3 LDG.E.EL R0, desc[UR4][R16.64] ;  /* 0x0000000410003981 */ /* 0x0000a8000c2e1900 */
[----:B------:R1:W4:Y:S01]  /*0510*/  @P2 LDG.E.EL R10, desc[UR4][R18.64] ;  /* 0x00000004120a2981 */ /* 0x000322000c2e1900 */
[----:B------:R-:W-:-:S03]  /*0520*/  IMAD.WIDE R20, R21, 0x4, R12 ;  /* 0x0000000415147825 */ /* 0x000fc600078e020c */
[----:B------:R-:W5:Y:S01]  /*0530*/  @P2 LDG.E.EL R25, desc[UR4][R28.64] ;  /* 0x000000041c192981 */ /* 0x000f62000c2e1900 */
[----:B0-----:R-:W-:-:S03]  /*0540*/  IADD3 R16, R26, 0x300, RZ ;  /* 0x000003001a107810 */ /* 0x001fc60007ffe0ff */
[----:B------:R-:W-:Y:S01]  /*0550*/  @P1 FMUL R23, R23, 0.25 ;  /* 0x3e80000017171820 */ /* 0x000fe20000400000 */
[----:B------:R-:W-:Y:S01]  /*0560*/  @P1 FMUL R7, R7, 0.25 ;  /* 0x3e80000007071820 */ /* 0x000fe20000400000 */
[----:B------:R-:W-:Y:S02]  /*0570*/  ISETP.LT.AND P1, PT, R16, 0x3c1, !P0 ;  /* 0x000003c11000780c */ /* 0x000fe40004721270 */
[----:B-1----:R-:W-:Y:S02]  /*0580*/  CS2R R18, SRZ ;  /* 0x0000000000127805 */ /* 0x002fe4000001ff00 */
[----:B------:R-:W-:Y:S01]  /*0590*/  IADD3 R16, R26, 0x380, RZ ;  /* 0x000003801a107810 */ /* 0x000fe20007ffe0ff */
[----:B------:R-:W-:-:S03]  /*05a0*/  IMAD.WIDE R12, R27, 0x4, R12 ;  /* 0x000000041b0c7825 */ /* 0x000fc600078e020c */
[----:B------:R-:W-:Y:S01]  /*05b0*/  ISETP.LT.AND P0, PT, R16, 0x3c1, !P0 ;  /* 0x000003c11000780c */ /* 0x000fe20004701270 */
[----:B------:R-:W-:-:S04]  /*05c0*/  HFMA2.MMA R27, -RZ, RZ, 0, 0 ;  /* 0x00000000ff1b7435 */ /* 0x000fc800000001ff */
[----:B------:R0:W5:Y:S08]  /*05d0*/  @P1 LDG.E.EL R18, desc[UR4][R20.64] ;  /* 0x0000000414121981 */ /* 0x000170000c2e1900 */
[----:B------:R1:W5:Y:S01]  /*05e0*/  @P0 LDG.E.EL R27, desc[UR4][R12.64] ;  /* 0x000000040c1b0981 */ /* 0x000362000c2e1900 */
[----:B------:R-:W-:-:S05]  /*05f0*/  IADD3 R17, R9, 0xc000, RZ ;  /* 0x0000c00009117810 */ /* 0x000fca0007ffe0ff */
[----:B------:R-:W-:-:S05]  /*0600*/  IMAD.WIDE R16, R17, 0x4, R14 ;  /* 0x0000000411107825 */ /* 0x000fca00078e020e */
[----:B------:R-:W5:Y:S01]  /*0610*/  @P1 LDG.E.EL R19, desc[UR4][R16.64] ;  /* 0x0000000410131981 */ /* 0x000f62000c2e1900 */
[----:B0-----:R-:W-:Y:S01]  /*0620*/  IADD3 R21, R9, 0xe000, RZ ;  /* 0x0000e00009157810 */ /* 0x001fe20007ffe0ff */
[----:B------:R-:W-:-:S04]  /*0630*/  IMAD.MOV.U32 R9, RZ, RZ, RZ ;  /* 0x000000ffff097224 */ /* 0x000fc800078e00ff */
[----:B------:R-:W-:Y:S02]  /*0640*/  IMAD.WIDE R20, R21, 0x4, R14 ;  /* 0x0000000415147825 */ /* 0x000fe400078e020e */
[----:B------:R-:W0:Y:S03]  /*0650*/  LDC.64 R14, c[0x0][0x220] ;  /* 0x00008800ff0e7b82 */ /* 0x000e260000000a00 */
[----:B------:R0:W5:Y:S01]  /*0660*/  @P0 LDG.E.EL R9, desc[UR4][R20.64] ;  /* 0x0000000414090981 */ /* 0x000162000c2e1900 */
[----:B------:R-:W1:Y:S08]  /*0670*/  MUFU.RCP R4, R4 ;  /* 0x0000000400047308 */ /* 0x000e700000001000 */
[----:B------:R-:W0:Y:S01]  /*0680*/  MUFU.SQRT R24, R24 ;  /* 0x0000001800187308 */ /* 0x000e220000002000 */
[----:B------:R-:W-:-:S02]  /*0690*/  IMAD R3, R3, 0x3c1, R26 ;  /* 0x000003c103037824 */ /* 0x000fc400078e021a */
[----:B-1----:R-:W-:-:S05]  /*06a0*/  FMUL R26, R4, R5 ;  /* 0x00000005041a7220 */ /* 0x002fca0000400000 */
[----:B------:R-:W1:Y:S01]  /*06b0*/  MUFU.SQRT R22, R22 ;  /* 0x0000001600167308 */ /* 0x000e620000002000 */
[----:B0-----:R-:W-:-:S04]  /*06c0*/  IMAD.WIDE R28, R3, 0x4, R14 ;  /* 0x00000004031c7825 */ /* 0x001fc800078e020e */
[----:B------:R-:W-:Y:S01]  /*06d0*/  FADD R5, R24, 1.00000001335143196e-10 ;  /* 0x2edbe6ff18057421 */ /* 0x000fe20000000000 */
[----:B------:R0:W-:Y:S04]  /*06e0*/  @P6 STG.E desc[UR4][R28.64], R26 ;  /* 0x0000001a1c006986 */ /* 0x0001e8000c101904 */
[----:B------:R-:W-:Y:S01]  /*06f0*/  FSETP.GT.AND P6, PT, R5, 8.50705917302346158658e+37, PT ;  /* 0x7e8000000500780b */ /* 0x000fe20003fc4000 */
[----:B---3--:R-:W3:Y:S01]  /*0700*/  MUFU.SQRT R11, R11 ;  /* 0x0000000b000b7308 */ /* 0x008ee20000002000 */
[----:B-1----:R-:W-:-:S11]  /*0710*/  FADD R4, R22, 1.00000001335143196e-10 ;  /* 0x2edbe6ff16047421 */ /* 0x002fd60000000000 */
[----:B------:R-:W-:Y:S01]  /*0720*/  @P6 FMUL R5, R5, 0.25 ;  /* 0x3e80000005056820 */ /* 0x000fe20000400000 */
[----:B------:R-:W-:Y:S01]  /*0730*/  @P6 FMUL R6, R6, 0.25 ;  /* 0x3e80000006066820 */ /* 0x000fe20000400000 */
[----:B------:R-:W-:Y:S01]  /*0740*/  FSETP.GT.AND P6, PT, R4, 8.50705917302346158658e+37, PT ;  /* 0x7e8000000400780b */ /* 0x000fe20003fc4000 */
[----:B---3--:R-:W-:-:S12]  /*0750*/  FADD R12, R11, 1.00000001335143196e-10 ;  /* 0x2edbe6ff0b0c7421 */ /* 0x008fd80000000000 */
[----:B------:R-:W-:Y:S01]  /*0760*/  @P6 FMUL R4, R4, 0.25 ;  /* 0x3e80000004046820 */ /* 0x000fe20000400000 */
[----:B------:R-:W-:Y:S01]  /*0770*/  @P6 FMUL R2, R2, 0.25 ;  /* 0x3e80000002026820 */ /* 0x000fe20000400000 */
[----:B------:R-:W-:-:S13]  /*0780*/  FSETP.GT.AND P6, PT, R12, 8.50705917302346158658e+37, PT ;  /* 0x7e8000000c00780b */ /* 0x000fda0003fc4000 */
[----:B------:R-:W-:-:S04]  /*0790*/  @P6 FMUL R12, R12, 0.25 ;  /* 0x3e8000000c0c6820 */ /* 0x000fc80000400000 */
[----:B0-----:R-:W-:Y:S08]  /*07a0*/  MUFU.RCP R29, R12 ;  /* 0x0000000c001d7308 */ /* 0x001ff00000001000 */
[----:B------:R0:W1:Y:S08]  /*07b0*/  MUFU.RCP R21, R5 ;  /* 0x0000000500157308 */ /* 0x0000700000001000 */
[----:B------:R-:W-:Y:S01]  /*07c0*/  MUFU.RCP R17, R4 ;  /* 0x0000000400117308 */ /* 0x000fe20000001000 */
[----:B0-----:R-:W-:Y:S01]  /*07d0*/  IADD3 R5, R3, 0x80, RZ ;  /* 0x0000008003057810 */ /* 0x001fe20007ffe0ff */
[----:B-1----:R-:W-:Y:S01]  /*07e0*/  FMUL R21, R21, R6 ;  /* 0x0000000615157220 */ /* 0x002fe20000400000 */
[----:B------:R-:W-:-:S05]  /*07f0*/  IADD3 R6, R3, 0x380, RZ ;  /* 0x0000038003067810 */ /* 0x000fca0007ffe0ff */
[----:B----4-:R-:W0:Y:S01]  /*0800*/  MUFU.SQRT R10, R10 ;  /* 0x0000000a000a7308 */ /* 0x010e220000002000 */
[----:B--2---:R-:W-:Y:S01]  /*0810*/  @P6 FMUL R0, R0, 0.25 ;  /* 0x3e80000000006820 */ /* 0x004fe20000400000 */
[----:B0-----:R-:W-:-:S06]  /*0820*/  FADD R13, R10, 1.00000001335143196e-10 ;  /* 0x2edbe6ff0a0d7421 */ /* 0x001fcc0000000000 */
[----:B-----5:R-:W0:Y:S01]  /*0830*/  MUFU.SQRT R18, R18 ;  /* 0x0000001200127308 */ /* 0x020e220000002000 */
[----:B------:R-:W-:-:S07]  /*0840*/  FSETP.GT.AND P6, PT, R13, 8.50705917302346158658e+37, PT ;  /* 0x7e8000000d00780b */ /* 0x000fce0003fc4000 */
[----:B------:R-:W1:Y:S01]  /*0850*/  MUFU.SQRT R27, R27 ;  /* 0x0000001b001b7308 */ /* 0x000e620000002000 */
[----:B0-----:R-:W-:-:S05]  /*0860*/  FADD R11, R18, 1.00000001335143196e-10 ;  /* 0x2edbe6ff120b7421 */ /* 0x001fca0000000000 */
[----:B------:R-:W-:Y:S01]  /*0870*/  @P6 FMUL R13, R13, 0.25 ;  /* 0x3e8000000d0d6820 */ /* 0x000fe20000400000 */
[----:B------:R-:W-:Y:S01]  /*0880*/  @P6 FMUL R25, R25, 0.25 ;  /* 0x3e80000019196820 */ /* 0x000fe20000400000 */
[----:B------:R-:W-:Y:S01]  /*0890*/  FSETP.GT.AND P6, PT, R11, 8.50705917302346158658e+37, PT ;  /* 0x7e8000000b00780b */ /* 0x000fe20003fc4000 */
[----:B-1----:R-:W-:-:S12]  /*08a0*/  FADD R10, R27, 1.00000001335143196e-10 ;  /* 0x2edbe6ff1b0a7421 */ /* 0x002fd80000000000 */
[----:B------:R-:W-:Y:S01]  /*08b0*/  @P6 FMUL R11, R11, 0.25 ;  /* 0x3e8000000b0b6820 */ /* 0x000fe20000400000 */
[----:B------:R-:W-:Y:S01]  /*08c0*/  @P6 FMUL R19, R19, 0.25 ;  /* 0x3e80000013136820 */ /* 0x000fe20000400000 */
[----:B------:R-:W-:-:S13]  /*08d0*/  FSETP.GT.AND P6, PT, R10, 8.50705917302346158658e+37, PT ;  /* 0x7e8000000a00780b */ /* 0x000fda0003fc4000 */
[----:B------:R-:W-:Y:S01]  /*08e0*/  @P6 FMUL R10, R10, 0.25 ;  /* 0x3e8000000a0a6820 */ /* 0x000fe20000400000 */
[----:B------:R-:W-:Y:S01]  /*08f0*/  @P6 FMUL R9, R9, 0.25 ;  /* 0x3e80000009096820 */ /* 0x000fe20000400000 */
[----:B------:R-:W-:-:S04]  /*0900*/  ISETP.NE.AND P6, PT, R8, RZ, PT ;  /* 0x000000ff0800720c */ /* 0x000fc80003fc5270 */
[----:B------:R-:W0:Y:S08]  /*0910*/  MUFU.RCP R10, R10 ;  /* 0x0000000a000a7308 */ /* 0x000e300000001000 */
[----:B------:R-:W1:Y:S01]  /*0920*/  MUFU.RCP R8, R23 ;  /* 0x0000001700087308 */ /* 0x000e620000001000 */
[----:B------:R-:W-:-:S07]  /*0930*/  FMUL R29, R29, R0 ;  /* 0x000000001d1d7220 */ /* 0x000fce0000400000 */
[----:B------:R2:W3:Y:S01]  /*0940*/  MUFU.RCP R16, R13 ;  /* 0x0000000d00107308 */ /* 0x0004e20000001000 */
[----:B0-----:R-:W-:Y:S01]  /*0950*/  FMUL R0, R10, R9 ;  /* 0x000000090a007220 */ /* 0x001fe20000400000 */
[----:B------:R-:W-:-:S06]  /*0960*/  IADD3 R9, R3, 0x100, RZ ;  /* 0x0000010003097810 */ /* 0x000fcc0007ffe0ff */
[----:B------:R0:W4:Y:S01]  /*0970*/  MUFU.RCP R18, R11 ;  /* 0x0000000b00127308 */ /* 0x0001220000001000 */
[----:B------:R-:W-:Y:S01]  /*0980*/  FMUL R27, R17, R2 ;  /* 0x00000002111b7220 */ /* 0x000fe20000400000 */
[----:B--2---:R-:W-:Y:S01]  /*0990*/  IADD3 R13, R3, 0x200, RZ ;  /* 0x00000200030d7810 */ /* 0x004fe20007ffe0ff */
[----:B-1----:R-:W-:Y:S01]  /*09a0*/  FMUL R7, R8, R7 ;  /* 0x0000000708077220 */ /* 0x002fe20000400000 */
[----:B------:R-:W-:Y:S02]  /*09b0*/  IADD3 R17, R3, 0x280, RZ ;  /* 0x0000028003117810 */ /* 0x000fe40007ffe0ff */
[----:B------:R-:W-:Y:S02]  /*09c0*/  IADD3 R23, R3, 0x300, RZ ;  /* 0x0000030003177810 */ /* 0x000fe40007ffe0ff */
[----:B0-----:R-:W-:Y:S01]  /*09d0*/  IADD3 R11, R3, 0x180, RZ ;  /* 0x00000180030b7810 */ /* 0x001fe20007ffe0ff */
[----:B------:R-:W-:-:S04]  /*09e0*/  IMAD.WIDE R2, R5, 0x4, R14 ;  /* 0x0000000405027825 */ /* 0x000fc800078e020e */
[----:B---3--:R-:W-:Y:S01]  /*09f0*/  FMUL R25, R16, R25 ;  /* 0x0000001910197220 */ /* 0x008fe20000400000 */
[----:B------:R-:W-:-:S04]  /*0a00*/  IMAD.WIDE R4, R9, 0x4, R14 ;  /* 0x0000000409047825 */ /* 0x000fc800078e020e */
[----:B----4-:R-:W-:Y:S01]  /*0a10*/  FMUL R19, R18, R19 ;  /* 0x0000001312137220 */ /* 0x010fe20000400000 */
[--C-:B------:R-:W-:Y:S01]  /*0a20*/  IMAD.WIDE R8, R11, 0x4, R14.reuse ;  /* 0x000000040b087825 */ /* 0x100fe200078e020e */
[----:B------:R0:W-:Y:S03]  /*0a30*/  @P6 STG.E desc[UR4][R2.64], R7 ;  /* 0x0000000702006986 */ /* 0x0001e6000c101904 */
[--C-:B------:R-:W-:Y:S01]  /*0a40*/  IMAD.WIDE R10, R13, 0x4, R14.reuse ;  /* 0x000000040d0a7825 */ /* 0x100fe200078e020e */
[----:B------:R0:W-:Y:S03]  /*0a50*/  @P5 STG.E desc[UR4][R4.64], R21 ;  /* 0x0000001504005986 */ /* 0x0001e6000c101904 */
[--C-:B------:R-:W-:Y:S01]  /*0a60*/  IMAD.WIDE R12, R17, 0x4, R14.reuse ;  /* 0x00000004110c7825 */ /* 0x100fe200078e020e */
[----:B------:R0:W-:Y:S03]  /*0a70*/  @P4 STG.E desc[UR4][R8.64], R27 ;  /* 0x0000001b08004986 */ /* 0x0001e6000c101904 */
[--C-:B------:R-:W-:Y:S01]  /*0a80*/  IMAD.WIDE R16, R23, 0x4, R14.reuse ;  /* 0x0000000417107825 */ /* 0x100fe200078e020e */
[----:B------:R0:W-:Y:S04]  /*0a90*/  @P3 STG.E desc[UR4][R10.64], R29 ;  /* 0x0000001d0a003986 */ /* 0x0001e8000c101904 */
[----:B------:R0:W-:Y:S01]  /*0aa0*/  @P2 STG.E desc[UR4][R12.64], R25 ;  /* 0x000000190c002986 */ /* 0x0001e2000c101904 */
[----:B------:R-:W-:-:S03]  /*0ab0*/  IMAD.WIDE R14, R6, 0x4, R14 ;  /* 0x00000004060e7825 */ /* 0x000fc600078e020e */
[----:B------:R0:W-:Y:S02]  /*0ac0*/  @P1 STG.E desc[UR4][R16.64], R19 ;  /* 0x0000001310001986 */ /* 0x0001e4000c101904 */
[----:B0-----:R-:W-:Y:S05]  /*0ad0*/  @!P0 EXIT ;  /* 0x000000000000894d */ /* 0x001fea0003800000 */
[----:B------:R-:W-:Y:S01]  /*0ae0*/  STG.E desc[UR4][R14.64], R0 ;  /* 0x000000000e007986 */ /* 0x000fe2000c101904 */
[----:B------:R-:W-:Y:S05]  /*0af0*/  EXIT ;  /* 0x000000000000794d */ /* 0x000fea0003800000 */
.L_x_0:
[----:B------:R-:W-:-:S00]  /*0b00*/  BRA `(.L_x_0) ;  /* 0xfffffffc00fc7947 */ /* 0x000fc0000383ffff */
[----:B------:R-:W-:-:S00]  /*0b10*/  NOP ;  /* 0x0000000000007918 */ /* 0x000fc00000000000 */
        /* <DEDUP_REMOVED lines=14> */
.L_x_1:


//--------------------- .nv.global.init           --------------------------
	.section	.nv.global.init,"aw",@progbits
.nv.global.init:
	.type		_$_str,@object
	.size		_$_str,(_$_str_$_2 - _$_str)
_$_str:
        /*0000*/ 	.byte	0x5f, 0x5f, 0x43, 0x55, 0x44, 0x41, 0x5f, 0x46, 0x54, 0x5a, 0x00
	.type		_$_str_$_2,@object
	.size		_$_str_$_2,(.L_1 - _$_str_$_2)
_$_str_$_2:
        /*000b*/ 	.byte	0x5f, 0x5f, 0x43, 0x55, 0x44, 0x41, 0x5f, 0x50, 0x52, 0x45, 0x43, 0x5f, 0x53, 0x51, 0x52, 0x54
        /*001b*/ 	.byte	0x00
.L_1:


//--------------------- .nv.constant0.triton_poi_fused_add_div_sqrt_14 --------------------------
	.section	.nv.constant0.triton_poi_fused_add_div_sqrt_14,"a",@progbits
	.sectionflags	@""
	.align	4
.nv.constant0.triton_poi_fused_add_div_sqrt_14:
	.zero		560
